//
// Generated by NVIDIA NVVM Compiler
//
// Compiler Build ID: CL-36424714
// Cuda compilation tools, release 13.0, V13.0.88
// Based on NVVM 20.0.0
//

.version 9.0
.target sm_100
.address_size 64

	// .globl	dotProductShared
// _ZZ16dotProductSharedE5cache has been demoted

.visible .entry dotProductShared(
	.param .u64 .ptr .align 1 dotProductShared_param_0,
	.param .u64 .ptr .align 1 dotProductShared_param_1,
	.param .u64 .ptr .align 1 dotProductShared_param_2,
	.param .u32 dotProductShared_param_3
)
{
	.reg .pred 	%p<7>;
	.reg .b32 	%r<19>;
	.reg .b32 	%f<15>;
	.reg .b64 	%rd<10>;
	// demoted variable
	.shared .align 4 .b8 _ZZ16dotProductSharedE5cache[1024];
	ld.param.u64 	%rd3, [dotProductShared_param_0];
	ld.param.u64 	%rd4, [dotProductShared_param_1];
	ld.param.u64 	%rd5, [dotProductShared_param_2];
	ld.param.u32 	%r10, [dotProductShared_param_3];
	mov.u32 	%r1, %tid.x;
	mov.u32 	%r11, %ctaid.x;
	mov.u32 	%r18, %ntid.x;
	mad.lo.s32 	%r17, %r11, %r18, %r1;
	setp.ge.s32 	%p1, %r17, %r10;
	mov.f32 	%f14, 0f00000000;
	@%p1 bra 	$L__BB0_3;
	mov.u32 	%r12, %nctaid.x;
	mul.lo.s32 	%r4, %r18, %r12;
	cvta.to.global.u64 	%rd1, %rd3;
	cvta.to.global.u64 	%rd2, %rd4;
	mov.f32 	%f14, 0f00000000;
$L__BB0_2:
	mul.wide.s32 	%rd6, %r17, 4;
	add.s64 	%rd7, %rd1, %rd6;
	ld.global.f32 	%f6, [%rd7];
	add.s64 	%rd8, %rd2, %rd6;
	ld.global.f32 	%f7, [%rd8];
	fma.rn.f32 	%f14, %f6, %f7, %f14;
	add.s32 	%r17, %r17, %r4;
	setp.lt.s32 	%p2, %r17, %r10;
	@%p2 bra 	$L__BB0_2;
$L__BB0_3:
	shl.b32 	%r13, %r1, 2;
	mov.u32 	%r14, _ZZ16dotProductSharedE5cache;
	add.s32 	%r7, %r14, %r13;
	st.shared.f32 	[%r7], %f14;
	bar.sync 	0;
	setp.lt.u32 	%p3, %r18, 2;
	@%p3 bra 	$L__BB0_7;
$L__BB0_4:
	shr.u32 	%r9, %r18, 1;
	setp.ge.u32 	%p4, %r1, %r9;
	@%p4 bra 	$L__BB0_6;
	shl.b32 	%r15, %r9, 2;
	add.s32 	%r16, %r7, %r15;
	ld.shared.f32 	%f8, [%r16];
	ld.shared.f32 	%f9, [%r7];
	add.f32 	%f10, %f8, %f9;
	st.shared.f32 	[%r7], %f10;
$L__BB0_6:
	bar.sync 	0;
	setp.gt.u32 	%p5, %r18, 3;
	mov.u32 	%r18, %r9;
	@%p5 bra 	$L__BB0_4;
$L__BB0_7:
	setp.ne.s32 	%p6, %r1, 0;
	@%p6 bra 	$L__BB0_9;
	ld.shared.f32 	%f11, [_ZZ16dotProductSharedE5cache];
	cvta.to.global.u64 	%rd9, %rd5;
	atom.global.add.f32 	%f12, [%rd9], %f11;
$L__BB0_9:
	ret;

}


// ===== COMPILED SASS (sm_100) =====

	.target	sm_100

	.elftype	@"ET_EXEC"


//--------------------- .note.nv.tkinfo           --------------------------
	.section	.note.nv.tkinfo,"",@"SHT_NOTE"
	.sectionflags	@"SHF_NOTE_NV_TKINFO"
	.tkinfo
        /*0018*/ 	.word	0x00000002
        /*0030*/ 	.string	""
        /*0030*/ 	.string	"ptxas"
        /*0030*/ 	.string	"Cuda compilation tools, release 13.0, V13.0.88"
        /*0030*/ 	.string	"Build cuda_13.0.r13.0/compiler.36424714_0"
        /*0030*/ 	.string	"-arch sm_100 -m 64 "



//--------------------- .note.nv.cuinfo           --------------------------
	.section	.note.nv.cuinfo,"",@"SHT_NOTE"
	.sectionflags	@"SHF_NOTE_NV_CUINFO"
        /*0018*/ 	.short	0x0002
        /*001a*/ 	.short	0x0064
        /*001c*/ 	.short	0x0082
	.zero		2


//--------------------- .nv.info                  --------------------------
	.section	.nv.info,"",@"SHT_CUDA_INFO"
	.align	4


	//----- nvinfo : EIATTR_REGCOUNT
	.align		4
        /*0000*/ 	.byte	0x04, 0x2f
        /*0002*/ 	.short	(.L_1 - .L_0)
	.align		4
.L_0:
        /*0004*/ 	.word	index@(dotProductShared)
        /*0008*/ 	.word	0x00000012


	//----- nvinfo : EIATTR_FRAME_SIZE
	.align		4
.L_1:
        /*000c*/ 	.byte	0x04, 0x11
        /*000e*/ 	.short	(.L_3 - .L_2)
	.align		4
.L_2:
        /*0010*/ 	.word	index@(dotProductShared)
        /*0014*/ 	.word	0x00000000


	//----- nvinfo : EIATTR_MIN_STACK_SIZE
	.align		4
.L_3:
        /*0018*/ 	.byte	0x04, 0x12
        /*001a*/ 	.short	(.L_5 - .L_4)
	.align		4
.L_4:
        /*001c*/ 	.word	index@(dotProductShared)
        /*0020*/ 	.word	0x00000000
.L_5:


//--------------------- .nv.compat                --------------------------
	.section	.nv.compat,"",@"SHT_CUDA_COMPAT_INFO"
	.align	4
        /*0000*/ 	.byte	0x02, 0x09, 0x00, 0x00, 0x02, 0x02, 0x01, 0x00, 0x02, 0x05, 0x05, 0x00, 0x03, 0x07, 0x01, 0x01
        /*0010*/ 	.byte	0x02, 0x03, 0x00, 0x00, 0x02, 0x06, 0x01, 0x00, 0x04, 0x0b, 0x08, 0x00, 0x09, 0x00, 0x00, 0x00
        /*0020*/ 	.byte	0x00, 0x00, 0x00, 0x00


//--------------------- .nv.info.dotProductShared --------------------------
	.section	.nv.info.dotProductShared,"",@"SHT_CUDA_INFO"
	.sectionflags	@""
	.align	4


	//----- nvinfo : EIATTR_CUDA_API_VERSION
	.align		4
        /*0000*/ 	.byte	0x04, 0x37
        /*0002*/ 	.short	(.L_7 - .L_6)
.L_6:
        /*0004*/ 	.word	0x00000082


	//----- nvinfo : EIATTR_KPARAM_INFO
	.align		4
.L_7:
        /*0008*/ 	.byte	0x04, 0x17
        /*000a*/ 	.short	(.L_9 - .L_8)
.L_8:
        /*000c*/ 	.word	0x00000000
        /*0010*/ 	.short	0x0003
        /*0012*/ 	.short	0x0018
        /*0014*/ 	.byte	0x00, 0xf0, 0x11, 0x00


	//----- nvinfo : EIATTR_KPARAM_INFO
	.align		4
.L_9:
        /*0018*/ 	.byte	0x04, 0x17
        /*001a*/ 	.short	(.L_11 - .L_10)
.L_10:
        /*001c*/ 	.word	0x00000000
        /*0020*/ 	.short	0x0002
        /*0022*/ 	.short	0x0010
        /*0024*/ 	.byte	0x00, 0xf5, 0x21, 0x00


	//----- nvinfo : EIATTR_KPARAM_INFO
	.align		4
.L_11:
        /*0028*/ 	.byte	0x04, 0x17
        /*002a*/ 	.short	(.L_13 - .L_12)
.L_12:
        /*002c*/ 	.word	0x00000000
        /*0030*/ 	.short	0x0001
        /*0032*/ 	.short	0x0008
        /*0034*/ 	.byte	0x00, 0xf5, 0x21, 0x00


	//----- nvinfo : EIATTR_KPARAM_INFO
	.align		4
.L_13:
        /*0038*/ 	.byte	0x04, 0x17
        /*003a*/ 	.short	(.L_15 - .L_14)
.L_14:
        /*003c*/ 	.word	0x00000000
        /*0040*/ 	.short	0x0000
        /*0042*/ 	.short	0x0000
        /*0044*/ 	.byte	0x00, 0xf5, 0x21, 0x00


	//----- nvinfo : EIATTR_SPARSE_MMA_MASK
	.align		4
.L_15:
        /*0048*/ 	.byte	0x03, 0x50
        /*004a*/ 	.short	0x0000


	//----- nvinfo : EIATTR_MAXREG_COUNT
	.align		4
        /*004c*/ 	.byte	0x03, 0x1b
        /*004e*/ 	.short	0x00ff


	//----- nvinfo : EIATTR_NUM_BARRIERS
	.align		4
        /*0050*/ 	.byte	0x02, 0x4c
        /*0052*/ 	.byte	0x01
	.zero		1


	//----- nvinfo : EIATTR_MERCURY_ISA_VERSION
	.align		4
        /*0054*/ 	.byte	0x03, 0x5f
        /*0056*/ 	.short	0x0101


	//----- nvinfo : EIATTR_VRC_CTA_INIT_COUNT
	.align		4
        /*0058*/ 	.byte	0x02, 0x4a
	.zero		1
	.zero		1


	//----- nvinfo : EIATTR_EXIT_INSTR_OFFSETS
	.align		4
        /*005c*/ 	.byte	0x04, 0x1c
        /*005e*/ 	.short	(.L_17 - .L_16)


	//   ....[0]....
.L_16:
        /*0060*/ 	.word	0x000002d0


	//   ....[1]....
        /*0064*/ 	.word	0x00000340


	//----- nvinfo : EIATTR_CRS_STACK_SIZE
	.align		4
.L_17:
        /*0068*/ 	.byte	0x04, 0x1e
        /*006a*/ 	.short	(.L_19 - .L_18)
.L_18:
        /*006c*/ 	.word	0x00000000


	//----- nvinfo : EIATTR_CBANK_PARAM_SIZE
	.align		4
.L_19:
        /*0070*/ 	.byte	0x03, 0x19
        /*0072*/ 	.short	0x001c


	//----- nvinfo : EIATTR_PARAM_CBANK
	.align		4
        /*0074*/ 	.byte	0x04, 0x0a
        /*0076*/ 	.short	(.L_21 - .L_20)
	.align		4
.L_20:
        /*0078*/ 	.word	index@(.nv.constant0.dotProductShared)
        /*007c*/ 	.short	0x0380
        /*007e*/ 	.short	0x001c


	//----- nvinfo : EIATTR_SW_WAR
	.align		4
.L_21:
        /*0080*/ 	.byte	0x04, 0x36
        /*0082*/ 	.short	(.L_23 - .L_22)
.L_22:
        /*0084*/ 	.word	0x00000008
.L_23:


//--------------------- .nv.callgraph             --------------------------
	.section	.nv.callgraph,"",@"SHT_CUDA_CALLGRAPH"
	.align	4
	.sectionentsize	8
	.align		4
        /*0000*/ 	.word	0x00000000
	.align		4
        /*0004*/ 	.word	0xffffffff
	.align		4
        /*0008*/ 	.word	0x00000000
	.align		4
        /*000c*/ 	.word	0xfffffffe
	.align		4
        /*0010*/ 	.word	0x00000000
	.align		4
        /*0014*/ 	.word	0xfffffffd
	.align		4
        /*0018*/ 	.word	0x00000000
	.align		4
        /*001c*/ 	.word	0xfffffffc


//--------------------- .text.dotProductShared    --------------------------
	.section	.text.dotProductShared,"ax",@progbits
	.align	128
        .global         dotProductShared
        .type           dotProductShared,@function
        .size           dotProductShared,(.L_x_6 - dotProductShared)
        .other          dotProductShared,@"STO_CUDA_ENTRY STV_DEFAULT"
dotProductShared:
.text.dotProductShared:
[----:B------:R-:W-:Y:S01]  /*0000*/  LDC R1, c[0x0][0x37c] ;  /* 0x0000df00ff017b82 */ /* 0x000fe20000000800 */
[----:B------:R-:W0:Y:S07]  /*0010*/  S2R R13, SR_TID.X ;  /* 0x00000000000d7919 */ /* 0x000e2e0000002100 */
[----:B------:R-:W0:Y:S01]  /*0020*/  S2UR UR4, SR_CTAID.X ;  /* 0x00000000000479c3 */ /* 0x000e220000002500 */
[----:B------:R-:W1:Y:S01]  /*0030*/  LDCU UR5, c[0x0][0x398] ;  /* 0x00007300ff0577ac */ /* 0x000e620008000800 */
[----:B------:R-:W-:Y:S01]  /*0040*/  BSSY.RECONVERGENT B0, `(.L_x_0) ;  /* 0x0000014000007945 */ /* 0x000fe20003800200 */
[----:B------:R-:W-:Y:S01]  /*0050*/  IMAD.MOV.U32 R11, RZ, RZ, RZ ;  /* 0x000000ffff0b7224 */ /* 0x000fe200078e00ff */
[----:B------:R-:W2:Y:S04]  /*0060*/  LDCU.64 UR6, c[0x0][0x358] ;  /* 0x00006b00ff0677ac */ /* 0x000ea80008000a00 */
[----:B------:R-:W0:Y:S02]  /*0070*/  LDC R10, c[0x0][0x360] ;  /* 0x0000d800ff0a7b82 */ /* 0x000e240000000800 */
[----:B0-----:R-:W-:-:S05]  /*0080*/  IMAD R0, R10, UR4, R13 ;  /* 0x000000040a007c24 */ /* 0x001fca000f8e020d */
[----:B-1----:R-:W-:-:S13]  /*0090*/  ISETP.GE.AND P0, PT, R0, UR5, PT ;  /* 0x0000000500007c0c */ /* 0x002fda000bf06270 */
[----:B--2---:R-:W-:Y:S05]  /*00a0*/  @P0 BRA `(.L_x_1) ;  /* 0x0000000000340947 */ /* 0x004fea0003800000 */
[----:B------:R-:W0:Y:S01]  /*00b0*/  LDC.64 R6, c[0x0][0x380] ;  /* 0x0000e000ff067b82 */ /* 0x000e220000000a00 */
[----:B------:R-:W1:Y:S01]  /*00c0*/  LDCU UR4, c[0x0][0x370] ;  /* 0x00006e00ff0477ac */ /* 0x000e620008000800 */
[----:B------:R-:W-:-:S06]  /*00d0*/  HFMA2 R11, -RZ, RZ, 0, 0 ;  /* 0x00000000ff0b7431 */ /* 0x000fcc00000001ff */
[----:B------:R-:W2:Y:S01]  /*00e0*/  LDC.64 R8, c[0x0][0x388] ;  /* 0x0000e200ff087b82 */ /* 0x000ea20000000a00 */
[----:B-1----:R-:W-:-:S07]  /*00f0*/  IMAD R15, R10, UR4, RZ ;  /* 0x000000040a0f7c24 */ /* 0x002fce000f8e02ff */
.L_x_2:
[----:B0-----:R-:W-:-:S04]  /*0100*/  IMAD.WIDE R2, R0, 0x4, R6 ;  /* 0x0000000400027825 */ /* 0x001fc800078e0206 */
[----:B--2---:R-:W-:Y:S02]  /*0110*/  IMAD.WIDE R4, R0, 0x4, R8 ;  /* 0x0000000400047825 */ /* 0x004fe400078e0208 */
[----:B------:R-:W2:Y:S04]  /*0120*/  LDG.E R2, desc[UR6][R2.64] ;  /* 0x0000000602027981 */ /* 0x000ea8000c1e1900 */
[----:B------:R-:W2:Y:S01]  /*0130*/  LDG.E R4, desc[UR6][R4.64] ;  /* 0x0000000604047981 */ /* 0x000ea2000c1e1900 */
[----:B------:R-:W-:-:S05]  /*0140*/  IMAD.IADD R0, R15, 0x1, R0 ;  /* 0x000000010f007824 */ /* 0x000fca00078e0200 */
[----:B------:R-:W-:Y:S01]  /*0150*/  ISETP.GE.AND P0, PT, R0, UR5, PT ;  /* 0x0000000500007c0c */ /* 0x000fe2000bf06270 */
[----:B--2---:R-:W-:-:S12]  /*0160*/  FFMA R11, R2, R4, R11 ;  /* 0x00000004020b7223 */ /* 0x004fd8000000000b */
[----:B------:R-:W-:Y:S05]  /*0170*/  @!P0 BRA `(.L_x_2) ;  /* 0xfffffffc00e08947 */ /* 0x000fea000383ffff */
.L_x_1:
[----:B------:R-:W-:Y:S05]  /*0180*/  BSYNC.RECONVERGENT B0 ;  /* 0x0000000000007941 */ /* 0x000fea0003800200 */
.L_x_0:
[----:B------:R-:W0:Y:S01]  /*0190*/  S2UR UR5, SR_CgaCtaId ;  /* 0x00000000000579c3 */ /* 0x000e220000008800 */
[----:B------:R-:W-:Y:S01]  /*01a0*/  UMOV UR4, 0x400 ;  /* 0x0000040000047882 */ /* 0x000fe20000000000 */
[----:B------:R-:W-:Y:S02]  /*01b0*/  ISETP.GE.U32.AND P1, PT, R10, 0x2, PT ;  /* 0x000000020a00780c */ /* 0x000fe40003f26070 */
[----:B------:R-:W-:Y:S01]  /*01c0*/  ISETP.NE.AND P0, PT, R13, RZ, PT ;  /* 0x000000ff0d00720c */ /* 0x000fe20003f05270 */
[----:B0-----:R-:W-:-:S06]  /*01d0*/  ULEA UR4, UR5, UR4, 0x18 ;  /* 0x0000000405047291 */ /* 0x001fcc000f8ec0ff */
[----:B------:R-:W-:-:S05]  /*01e0*/  LEA R0, R13, UR4, 0x2 ;  /* 0x000000040d007c11 */ /* 0x000fca000f8e10ff */
[----:B------:R0:W-:Y:S01]  /*01f0*/  STS [R0], R11 ;  /* 0x0000000b00007388 */ /* 0x0001e20000000800 */
[----:B------:R-:W-:Y:S06]  /*0200*/  BAR.SYNC.DEFER_BLOCKING 0x0 ;  /* 0x0000000000007b1d */ /* 0x000fec0000010000 */
[----:B------:R-:W-:Y:S05]  /*0210*/  @!P1 BRA `(.L_x_3) ;  /* 0x00000000002c9947 */ /* 0x000fea0003800000 */
.L_x_4:
[----:B------:R-:W-:-:S04]  /*0220*/  SHF.R.U32.HI R4, RZ, 0x1, R10 ;  /* 0x00000001ff047819 */ /* 0x000fc8000001160a */
[----:B------:R-:W-:-:S13]  /*0230*/  ISETP.GE.U32.AND P1, PT, R13, R4, PT ;  /* 0x000000040d00720c */ /* 0x000fda0003f26070 */
[----:B------:R-:W-:Y:S01]  /*0240*/  @!P1 LEA R2, R4, R0, 0x2 ;  /* 0x0000000004029211 */ /* 0x000fe200078e10ff */
[----:B------:R-:W-:Y:S05]  /*0250*/  @!P1 LDS R3, [R0] ;  /* 0x0000000000039984 */ /* 0x000fea0000000800 */
[----:B------:R-:W1:Y:S02]  /*0260*/  @!P1 LDS R2, [R2] ;  /* 0x0000000002029984 */ /* 0x000e640000000800 */
[----:B-1----:R-:W-:-:S05]  /*0270*/  @!P1 FADD R3, R2, R3 ;  /* 0x0000000302039221 */ /* 0x002fca0000000000 */
[----:B------:R1:W-:Y:S01]  /*0280*/  @!P1 STS [R0], R3 ;  /* 0x0000000300009388 */ /* 0x0003e20000000800 */
[----:B------:R-:W-:Y:S01]  /*0290*/  BAR.SYNC.DEFER_BLOCKING 0x0 ;  /* 0x0000000000007b1d */ /* 0x000fe20000010000 */
[----:B------:R-:W-:Y:S01]  /*02a0*/  ISETP.GT.U32.AND P1, PT, R10, 0x3, PT ;  /* 0x000000030a00780c */ /* 0x000fe20003f24070 */
[----:B------:R-:W-:-:S12]  /*02b0*/  IMAD.MOV.U32 R10, RZ, RZ, R4 ;  /* 0x000000ffff0a7224 */ /* 0x000fd800078e0004 */
[----:B-1----:R-:W-:Y:S05]  /*02c0*/  @P1 BRA `(.L_x_4) ;  /* 0xfffffffc00d41947 */ /* 0x002fea000383ffff */
.L_x_3:
[----:B------:R-:W-:Y:S05]  /*02d0*/  @P0 EXIT ;  /* 0x000000000000094d */ /* 0x000fea0003800000 */
[----:B------:R-:W1:Y:S01]  /*02e0*/  S2UR UR5, SR_CgaCtaId ;  /* 0x00000000000579c3 */ /* 0x000e620000008800 */
[----:B------:R-:W-:-:S07]  /*02f0*/  UMOV UR4, 0x400 ;  /* 0x0000040000047882 */ /* 0x000fce0000000000 */
[----:B------:R-:W2:Y:S01]  /*0300*/  LDC.64 R2, c[0x0][0x390] ;  /* 0x0000e400ff027b82 */ /* 0x000ea20000000a00 */
[----:B-1----:R-:W-:-:S09]  /*0310*/  ULEA UR4, UR5, UR4, 0x18 ;  /* 0x0000000405047291 */ /* 0x002fd2000f8ec0ff */
[----:B------:R-:W2:Y:S04]  /*0320*/  LDS R5, [UR4] ;  /* 0x00000004ff057984 */ /* 0x000ea80008000800 */
[----:B--2---:R-:W-:Y:S01]  /*0330*/  REDG.E.ADD.F32.FTZ.RN.STRONG.GPU desc[UR6][R2.64], R5 ;  /* 0x00000005020079a6 */ /* 0x004fe2000c12f306 */
[----:B------:R-:W-:Y:S05]  /*0340*/  EXIT ;  /* 0x000000000000794d */ /* 0x000fea0003800000 */
.L_x_5:
[----:B------:R-:W-:-:S00]  /*0350*/  BRA `(.L_x_5) ;  /* 0xfffffffc00fc7947 */ /* 0x000fc0000383ffff */
[----:B------:R-:W-:-:S00]  /*0360*/  NOP ;  /* 0x0000000000007918 */ /* 0x000fc00000000000 */
        /* <DEDUP_REMOVED lines=9> */
.L_x_6:


//--------------------- .nv.shared.dotProductShared --------------------------
	.section	.nv.shared.dotProductShared,"aw",@nobits
	.sectionflags	@""
	.align	4
.nv.shared.dotProductShared:
	.zero		2048


//--------------------- .nv.shared.reserved.0     --------------------------
	.section	.nv.shared.reserved.0,"aw",@nobits
	.weak		__nv_reservedSMEM_offset_0_alias
	.size		__nv_reservedSMEM_offset_0_alias, 0, 64
	.other		__nv_reservedSMEM_offset_0_alias,@"STO_CUDA_RESERVED_SHARED STV_DEFAULT"
__nv_reservedSMEM_offset_0_alias:
	.zero		0
	.zero		64


//--------------------- .nv.constant0.dotProductShared --------------------------
	.section	.nv.constant0.dotProductShared,"a",@progbits
	.sectionflags	@""
	.align	4
.nv.constant0.dotProductShared:
	.zero		924


//--------------------- SYMBOLS --------------------------

	.type		.nv.reservedSmem.offset0,@object
	.size		.nv.reservedSmem.offset0,0x4
	.type		.nv.reservedSmem.cap,@object
	.size		.nv.reservedSmem.cap,0x4
